//
// Generated by NVIDIA NVVM Compiler
//
// Compiler Build ID: CL-36424714
// Cuda compilation tools, release 13.0, V13.0.88
// Based on NVVM 20.0.0
//

.version 9.0
.target sm_100
.address_size 64

	// .globl	_Z14fast_transposePdS_i
// _ZZ14fast_transposePdS_iE6buffer has been demoted

.visible .entry _Z14fast_transposePdS_i(
	.param .u64 .ptr .align 1 _Z14fast_transposePdS_i_param_0,
	.param .u64 .ptr .align 1 _Z14fast_transposePdS_i_param_1,
	.param .u32 _Z14fast_transposePdS_i_param_2
)
{
	.reg .b32 	%r<16>;
	.reg .b64 	%rd<9>;
	.reg .b64 	%fd<3>;
	// demoted variable
	.shared .align 8 .b8 _ZZ14fast_transposePdS_iE6buffer[8192];
	ld.param.u64 	%rd1, [_Z14fast_transposePdS_i_param_0];
	ld.param.u64 	%rd2, [_Z14fast_transposePdS_i_param_1];
	ld.param.u32 	%r1, [_Z14fast_transposePdS_i_param_2];
	cvta.to.global.u64 	%rd3, %rd2;
	cvta.to.global.u64 	%rd4, %rd1;
	mov.u32 	%r2, %ctaid.y;
	mov.u32 	%r3, %ntid.y;
	mov.u32 	%r4, %tid.y;
	mad.lo.s32 	%r5, %r2, %r3, %r4;
	mov.u32 	%r6, %ctaid.x;
	mov.u32 	%r7, %ntid.x;
	mov.u32 	%r8, %tid.x;
	mad.lo.s32 	%r9, %r6, %r7, %r8;
	mad.lo.s32 	%r10, %r1, %r5, %r9;
	mul.wide.s32 	%rd5, %r10, 8;
	add.s64 	%rd6, %rd4, %rd5;
	ld.global.f64 	%fd1, [%rd6];
	mad.lo.s32 	%r11, %r4, %r7, %r8;
	shl.b32 	%r12, %r11, 3;
	mov.u32 	%r13, _ZZ14fast_transposePdS_iE6buffer;
	add.s32 	%r14, %r13, %r12;
	st.shared.f64 	[%r14], %fd1;
	bar.sync 	0;
	ld.shared.f64 	%fd2, [%r14];
	mad.lo.s32 	%r15, %r1, %r9, %r5;
	mul.wide.s32 	%rd7, %r15, 8;
	add.s64 	%rd8, %rd3, %rd7;
	st.global.f64 	[%rd8], %fd2;
	ret;

}
	// .globl	_Z9transposePdS_i
.visible .entry _Z9transposePdS_i(
	.param .u64 .ptr .align 1 _Z9transposePdS_i_param_0,
	.param .u64 .ptr .align 1 _Z9transposePdS_i_param_1,
	.param .u32 _Z9transposePdS_i_param_2
)
{
	.reg .b32 	%r<10>;
	.reg .b64 	%rd<9>;
	.reg .b64 	%fd<2>;

	ld.param.u64 	%rd1, [_Z9transposePdS_i_param_0];
	ld.param.u64 	%rd2, [_Z9transposePdS_i_param_1];
	ld.param.u32 	%r1, [_Z9transposePdS_i_param_2];
	cvta.to.global.u64 	%rd3, %rd2;
	cvta.to.global.u64 	%rd4, %rd1;
	mov.u32 	%r2, %ctaid.x;
	mov.u32 	%r3, %ntid.x;
	mov.u32 	%r4, %tid.x;
	mad.lo.s32 	%r5, %r2, %r3, %r4;
	div.u32 	%r6, %r5, %r1;
	mul.lo.s32 	%r7, %r6, %r1;
	sub.s32 	%r8, %r5, %r7;
	mul.wide.s32 	%rd5, %r5, 8;
	add.s64 	%rd6, %rd4, %rd5;
	ld.global.f64 	%fd1, [%rd6];
	mad.lo.s32 	%r9, %r8, %r1, %r6;
	mul.wide.s32 	%rd7, %r9, 8;
	add.s64 	%rd8, %rd3, %rd7;
	st.global.f64 	[%rd8], %fd1;
	ret;

}


// ===== COMPILED SASS (sm_100) =====

	.target	sm_100

	.elftype	@"ET_EXEC"


//--------------------- .note.nv.tkinfo           --------------------------
	.section	.note.nv.tkinfo,"",@"SHT_NOTE"
	.sectionflags	@"SHF_NOTE_NV_TKINFO"
	.tkinfo
        /*0018*/ 	.word	0x00000002
        /*0030*/ 	.string	""
        /*0030*/ 	.string	"ptxas"
        /*0030*/ 	.string	"Cuda compilation tools, release 13.0, V13.0.88"
        /*0030*/ 	.string	"Build cuda_13.0.r13.0/compiler.36424714_0"
        /*0030*/ 	.string	"-arch sm_100 -m 64 "



//--------------------- .note.nv.cuinfo           --------------------------
	.section	.note.nv.cuinfo,"",@"SHT_NOTE"
	.sectionflags	@"SHF_NOTE_NV_CUINFO"
        /*0018*/ 	.short	0x0002
        /*001a*/ 	.short	0x0064
        /*001c*/ 	.short	0x0082
	.zero		2


//--------------------- .nv.info                  --------------------------
	.section	.nv.info,"",@"SHT_CUDA_INFO"
	.align	4


	//----- nvinfo : EIATTR_REGCOUNT
	.align		4
        /*0000*/ 	.byte	0x04, 0x2f
        /*0002*/ 	.short	(.L_1 - .L_0)
	.align		4
.L_0:
        /*0004*/ 	.word	index@(_Z14fast_transposePdS_i)
        /*0008*/ 	.word	0x0000000e


	//----- nvinfo : EIATTR_FRAME_SIZE
	.align		4
.L_1:
        /*000c*/ 	.byte	0x04, 0x11
        /*000e*/ 	.short	(.L_3 - .L_2)
	.align		4
.L_2:
        /*0010*/ 	.word	index@(_Z14fast_transposePdS_i)
        /*0014*/ 	.word	0x00000000


	//----- nvinfo : EIATTR_REGCOUNT
	.align		4
.L_3:
        /*0018*/ 	.byte	0x04, 0x2f
        /*001a*/ 	.short	(.L_5 - .L_4)
	.align		4
.L_4:
        /*001c*/ 	.word	index@(_Z9transposePdS_i)
        /*0020*/ 	.word	0x0000000c


	//----- nvinfo : EIATTR_FRAME_SIZE
	.align		4
.L_5:
        /*0024*/ 	.byte	0x04, 0x11
        /*0026*/ 	.short	(.L_7 - .L_6)
	.align		4
.L_6:
        /*0028*/ 	.word	index@(_Z9transposePdS_i)
        /*002c*/ 	.word	0x00000000


	//----- nvinfo : EIATTR_MIN_STACK_SIZE
	.align		4
.L_7:
        /*0030*/ 	.byte	0x04, 0x12
        /*0032*/ 	.short	(.L_9 - .L_8)
	.align		4
.L_8:
        /*0034*/ 	.word	index@(_Z9transposePdS_i)
        /*0038*/ 	.word	0x00000000


	//----- nvinfo : EIATTR_MIN_STACK_SIZE
	.align		4
.L_9:
        /*003c*/ 	.byte	0x04, 0x12
        /*003e*/ 	.short	(.L_11 - .L_10)
	.align		4
.L_10:
        /*0040*/ 	.word	index@(_Z14fast_transposePdS_i)
        /*0044*/ 	.word	0x00000000
.L_11:


//--------------------- .nv.compat                --------------------------
	.section	.nv.compat,"",@"SHT_CUDA_COMPAT_INFO"
	.align	4
        /*0000*/ 	.byte	0x02, 0x09, 0x00, 0x00, 0x02, 0x02, 0x01, 0x00, 0x02, 0x05, 0x05, 0x00, 0x03, 0x07, 0x01, 0x01
        /*0010*/ 	.byte	0x02, 0x03, 0x00, 0x00, 0x02, 0x06, 0x01, 0x00, 0x04, 0x0b, 0x08, 0x00, 0x09, 0x00, 0x00, 0x00
        /*0020*/ 	.byte	0x00, 0x00, 0x00, 0x00


//--------------------- .nv.info._Z9transposePdS_i --------------------------
	.section	.nv.info._Z9transposePdS_i,"",@"SHT_CUDA_INFO"
	.sectionflags	@""
	.align	4


	//----- nvinfo : EIATTR_CUDA_API_VERSION
	.align		4
        /*0000*/ 	.byte	0x04, 0x37
        /*0002*/ 	.short	(.L_13 - .L_12)
.L_12:
        /*0004*/ 	.word	0x00000082


	//----- nvinfo : EIATTR_KPARAM_INFO
	.align		4
.L_13:
        /*0008*/ 	.byte	0x04, 0x17
        /*000a*/ 	.short	(.L_15 - .L_14)
.L_14:
        /*000c*/ 	.word	0x00000000
        /*0010*/ 	.short	0x0002
        /*0012*/ 	.short	0x0010
        /*0014*/ 	.byte	0x00, 0xf0, 0x11, 0x00


	//----- nvinfo : EIATTR_KPARAM_INFO
	.align		4
.L_15:
        /*0018*/ 	.byte	0x04, 0x17
        /*001a*/ 	.short	(.L_17 - .L_16)
.L_16:
        /*001c*/ 	.word	0x00000000
        /*0020*/ 	.short	0x0001
        /*0022*/ 	.short	0x0008
        /*0024*/ 	.byte	0x00, 0xf5, 0x21, 0x00


	//----- nvinfo : EIATTR_KPARAM_INFO
	.align		4
.L_17:
        /*0028*/ 	.byte	0x04, 0x17
        /*002a*/ 	.short	(.L_19 - .L_18)
.L_18:
        /*002c*/ 	.word	0x00000000
        /*0030*/ 	.short	0x0000
        /*0032*/ 	.short	0x0000
        /*0034*/ 	.byte	0x00, 0xf5, 0x21, 0x00


	//----- nvinfo : EIATTR_SPARSE_MMA_MASK
	.align		4
.L_19:
        /*0038*/ 	.byte	0x03, 0x50
        /*003a*/ 	.short	0x0000


	//----- nvinfo : EIATTR_MAXREG_COUNT
	.align		4
        /*003c*/ 	.byte	0x03, 0x1b
        /*003e*/ 	.short	0x00ff


	//----- nvinfo : EIATTR_MERCURY_ISA_VERSION
	.align		4
        /*0040*/ 	.byte	0x03, 0x5f
        /*0042*/ 	.short	0x0101


	//----- nvinfo : EIATTR_VRC_CTA_INIT_COUNT
	.align		4
        /*0044*/ 	.byte	0x02, 0x4a
	.zero		1
	.zero		1


	//----- nvinfo : EIATTR_EXIT_INSTR_OFFSETS
	.align		4
        /*0048*/ 	.byte	0x04, 0x1c
        /*004a*/ 	.short	(.L_21 - .L_20)


	//   ....[0]....
.L_20:
        /*004c*/ 	.word	0x00000220


	//----- nvinfo : EIATTR_CBANK_PARAM_SIZE
	.align		4
.L_21:
        /*0050*/ 	.byte	0x03, 0x19
        /*0052*/ 	.short	0x0014


	//----- nvinfo : EIATTR_PARAM_CBANK
	.align		4
        /*0054*/ 	.byte	0x04, 0x0a
        /*0056*/ 	.short	(.L_23 - .L_22)
	.align		4
.L_22:
        /*0058*/ 	.word	index@(.nv.constant0._Z9transposePdS_i)
        /*005c*/ 	.short	0x0380
        /*005e*/ 	.short	0x0014


	//----- nvinfo : EIATTR_SW_WAR
	.align		4
.L_23:
        /*0060*/ 	.byte	0x04, 0x36
        /*0062*/ 	.short	(.L_25 - .L_24)
.L_24:
        /*0064*/ 	.word	0x00000008
.L_25:


//--------------------- .nv.info._Z14fast_transposePdS_i --------------------------
	.section	.nv.info._Z14fast_transposePdS_i,"",@"SHT_CUDA_INFO"
	.sectionflags	@""
	.align	4


	//----- nvinfo : EIATTR_CUDA_API_VERSION
	.align		4
        /*0000*/ 	.byte	0x04, 0x37
        /*0002*/ 	.short	(.L_27 - .L_26)
.L_26:
        /*0004*/ 	.word	0x00000082


	//----- nvinfo : EIATTR_KPARAM_INFO
	.align		4
.L_27:
        /*0008*/ 	.byte	0x04, 0x17
        /*000a*/ 	.short	(.L_29 - .L_28)
.L_28:
        /*000c*/ 	.word	0x00000000
        /*0010*/ 	.short	0x0002
        /*0012*/ 	.short	0x0010
        /*0014*/ 	.byte	0x00, 0xf0, 0x11, 0x00


	//----- nvinfo : EIATTR_KPARAM_INFO
	.align		4
.L_29:
        /*0018*/ 	.byte	0x04, 0x17
        /*001a*/ 	.short	(.L_31 - .L_30)
.L_30:
        /*001c*/ 	.word	0x00000000
        /*0020*/ 	.short	0x0001
        /*0022*/ 	.short	0x0008
        /*0024*/ 	.byte	0x00, 0xf5, 0x21, 0x00


	//----- nvinfo : EIATTR_KPARAM_INFO
	.align		4
.L_31:
        /*0028*/ 	.byte	0x04, 0x17
        /*002a*/ 	.short	(.L_33 - .L_32)
.L_32:
        /*002c*/ 	.word	0x00000000
        /*0030*/ 	.short	0x0000
        /*0032*/ 	.short	0x0000
        /*0034*/ 	.byte	0x00, 0xf5, 0x21, 0x00


	//----- nvinfo : EIATTR_SPARSE_MMA_MASK
	.align		4
.L_33:
        /*0038*/ 	.byte	0x03, 0x50
        /*003a*/ 	.short	0x0000


	//----- nvinfo : EIATTR_MAXREG_COUNT
	.align		4
        /*003c*/ 	.byte	0x03, 0x1b
        /*003e*/ 	.short	0x00ff


	//----- nvinfo : EIATTR_NUM_BARRIERS
	.align		4
        /*0040*/ 	.byte	0x02, 0x4c
        /*0042*/ 	.byte	0x01
	.zero		1


	//----- nvinfo : EIATTR_MERCURY_ISA_VERSION
	.align		4
        /*0044*/ 	.byte	0x03, 0x5f
        /*0046*/ 	.short	0x0101


	//----- nvinfo : EIATTR_VRC_CTA_INIT_COUNT
	.align		4
        /*0048*/ 	.byte	0x02, 0x4a
	.zero		1
	.zero		1


	//----- nvinfo : EIATTR_EXIT_INSTR_OFFSETS
	.align		4
        /*004c*/ 	.byte	0x04, 0x1c
        /*004e*/ 	.short	(.L_35 - .L_34)


	//   ....[0]....
.L_34:
        /*0050*/ 	.word	0x000001b0


	//----- nvinfo : EIATTR_CBANK_PARAM_SIZE
	.align		4
.L_35:
        /*0054*/ 	.byte	0x03, 0x19
        /*0056*/ 	.short	0x0014


	//----- nvinfo : EIATTR_PARAM_CBANK
	.align		4
        /*0058*/ 	.byte	0x04, 0x0a
        /*005a*/ 	.short	(.L_37 - .L_36)
	.align		4
.L_36:
        /*005c*/ 	.word	index@(.nv.constant0._Z14fast_transposePdS_i)
        /*0060*/ 	.short	0x0380
        /*0062*/ 	.short	0x0014


	//----- nvinfo : EIATTR_SW_WAR
	.align		4
.L_37:
        /*0064*/ 	.byte	0x04, 0x36
        /*0066*/ 	.short	(.L_39 - .L_38)
.L_38:
        /*0068*/ 	.word	0x00000008
.L_39:


//--------------------- .nv.callgraph             --------------------------
	.section	.nv.callgraph,"",@"SHT_CUDA_CALLGRAPH"
	.align	4
	.sectionentsize	8
	.align		4
        /*0000*/ 	.word	0x00000000
	.align		4
        /*0004*/ 	.word	0xffffffff
	.align		4
        /*0008*/ 	.word	0x00000000
	.align		4
        /*000c*/ 	.word	0xfffffffe
	.align		4
        /*0010*/ 	.word	0x00000000
	.align		4
        /*0014*/ 	.word	0xfffffffd
	.align		4
        /*0018*/ 	.word	0x00000000
	.align		4
        /*001c*/ 	.word	0xfffffffc


//--------------------- .text._Z9transposePdS_i   --------------------------
	.section	.text._Z9transposePdS_i,"ax",@progbits
	.align	128
        .global         _Z9transposePdS_i
        .type           _Z9transposePdS_i,@function
        .size           _Z9transposePdS_i,(.L_x_2 - _Z9transposePdS_i)
        .other          _Z9transposePdS_i,@"STO_CUDA_ENTRY STV_DEFAULT"
_Z9transposePdS_i:
.text._Z9transposePdS_i:
[----:B------:R-:W-:Y:S01]  /*0000*/  LDC R1, c[0x0][0x37c] ;  /* 0x0000df00ff017b82 */ /* 0x000fe20000000800 */
[----:B------:R-:W0:Y:S07]  /*0010*/  S2R R0, SR_TID.X ;  /* 0x0000000000007919 */ /* 0x000e2e0000002100 */
[----:B------:R-:W0:Y:S01]  /*0020*/  S2UR UR6, SR_CTAID.X ;  /* 0x00000000000679c3 */ /* 0x000e220000002500 */
[----:B------:R-:W1:Y:S07]  /*0030*/  LDCU.64 UR4, c[0x0][0x358] ;  /* 0x00006b00ff0477ac */ /* 0x000e6e0008000a00 */
[----:B------:R-:W0:Y:S08]  /*0040*/  LDC R7, c[0x0][0x360] ;  /* 0x0000d800ff077b82 */ /* 0x000e300000000800 */
[----:B------:R-:W2:Y:S01]  /*0050*/  LDC.64 R2, c[0x0][0x380] ;  /* 0x0000e000ff027b82 */ /* 0x000ea20000000a00 */
[----:B0-----:R-:W-:Y:S01]  /*0060*/  IMAD R7, R7, UR6, R0 ;  /* 0x0000000607077c24 */ /* 0x001fe2000f8e0200 */
[----:B------:R-:W0:Y:S03]  /*0070*/  LDCU UR6, c[0x0][0x390] ;  /* 0x00007200ff0677ac */ /* 0x000e260008000800 */
[----:B--2---:R-:W-:-:S06]  /*0080*/  IMAD.WIDE R2, R7, 0x8, R2 ;  /* 0x0000000807027825 */ /* 0x004fcc00078e0202 */
[----:B-1----:R-:W2:Y:S01]  /*0090*/  LDG.E.64 R2, desc[UR4][R2.64] ;  /* 0x0000000402027981 */ /* 0x002ea2000c1e1b00 */
[----:B0-----:R-:W0:Y:S01]  /*00a0*/  I2F.U32.RP R0, UR6 ;  /* 0x0000000600007d06 */ /* 0x001e220008209000 */
[----:B------:R-:W-:-:S07]  /*00b0*/  ISETP.NE.U32.AND P2, PT, RZ, UR6, PT ;  /* 0x00000006ff007c0c */ /* 0x000fce000bf45070 */
[----:B0-----:R-:W0:Y:S02]  /*00c0*/  MUFU.RCP R0, R0 ;  /* 0x0000000000007308 */ /* 0x001e240000001000 */
[----:B0-----:R-:W-:-:S06]  /*00d0*/  IADD3 R4, PT, PT, R0, 0xffffffe, RZ ;  /* 0x0ffffffe00047810 */ /* 0x001fcc0007ffe0ff */
[----:B------:R0:W1:Y:S02]  /*00e0*/  F2I.FTZ.U32.TRUNC.NTZ R5, R4 ;  /* 0x0000000400057305 */ /* 0x000064000021f000 */
[----:B0-----:R-:W-:Y:S01]  /*00f0*/  HFMA2 R4, -RZ, RZ, 0, 0 ;  /* 0x00000000ff047431 */ /* 0x001fe200000001ff */
[----:B-1----:R-:W-:-:S05]  /*0100*/  IADD3 R9, PT, PT, RZ, -R5, RZ ;  /* 0x80000005ff097210 */ /* 0x002fca0007ffe0ff */
[----:B------:R-:W-:-:S04]  /*0110*/  IMAD R9, R9, UR6, RZ ;  /* 0x0000000609097c24 */ /* 0x000fc8000f8e02ff */
[----:B------:R-:W-:-:S06]  /*0120*/  IMAD.HI.U32 R6, R5, R9, R4 ;  /* 0x0000000905067227 */ /* 0x000fcc00078e0004 */
[----:B------:R-:W-:-:S05]  /*0130*/  IMAD.HI.U32 R6, R6, R7, RZ ;  /* 0x0000000706067227 */ /* 0x000fca00078e00ff */
[----:B------:R-:W-:-:S05]  /*0140*/  IADD3 R8, PT, PT, -R6, RZ, RZ ;  /* 0x000000ff06087210 */ /* 0x000fca0007ffe1ff */
[----:B------:R-:W-:-:S05]  /*0150*/  IMAD R5, R8, UR6, R7 ;  /* 0x0000000608057c24 */ /* 0x000fca000f8e0207 */
[----:B------:R-:W-:-:S13]  /*0160*/  ISETP.GE.U32.AND P0, PT, R5, UR6, PT ;  /* 0x0000000605007c0c */ /* 0x000fda000bf06070 */
[----:B------:R-:W-:Y:S02]  /*0170*/  @P0 IADD3 R5, PT, PT, R5, -UR6, RZ ;  /* 0x8000000605050c10 */ /* 0x000fe4000fffe0ff */
[----:B------:R-:W-:Y:S02]  /*0180*/  @P0 IADD3 R6, PT, PT, R6, 0x1, RZ ;  /* 0x0000000106060810 */ /* 0x000fe40007ffe0ff */
[----:B------:R-:W-:Y:S02]  /*0190*/  ISETP.GE.U32.AND P1, PT, R5, UR6, PT ;  /* 0x0000000605007c0c */ /* 0x000fe4000bf26070 */
[----:B------:R-:W0:Y:S11]  /*01a0*/  LDC.64 R4, c[0x0][0x388] ;  /* 0x0000e200ff047b82 */ /* 0x000e360000000a00 */
[----:B------:R-:W-:-:S02]  /*01b0*/  @P1 IADD3 R6, PT, PT, R6, 0x1, RZ ;  /* 0x0000000106061810 */ /* 0x000fc40007ffe0ff */
[----:B------:R-:W-:-:S04]  /*01c0*/  @!P2 LOP3.LUT R6, RZ, UR6, RZ, 0x33, !PT ;  /* 0x00000006ff06ac12 */ /* 0x000fc8000f8e33ff */
[----:B------:R-:W-:-:S05]  /*01d0*/  IADD3 R0, PT, PT, -R6, RZ, RZ ;  /* 0x000000ff06007210 */ /* 0x000fca0007ffe1ff */
[----:B------:R-:W-:-:S04]  /*01e0*/  IMAD R7, R0, UR6, R7 ;  /* 0x0000000600077c24 */ /* 0x000fc8000f8e0207 */
[----:B------:R-:W-:-:S04]  /*01f0*/  IMAD R7, R7, UR6, R6 ;  /* 0x0000000607077c24 */ /* 0x000fc8000f8e0206 */
[----:B0-----:R-:W-:-:S05]  /*0200*/  IMAD.WIDE R4, R7, 0x8, R4 ;  /* 0x0000000807047825 */ /* 0x001fca00078e0204 */
[----:B--2---:R-:W-:Y:S01]  /*0210*/  STG.E.64 desc[UR4][R4.64], R2 ;  /* 0x0000000204007986 */ /* 0x004fe2000c101b04 */
[----:B------:R-:W-:Y:S05]  /*0220*/  EXIT ;  /* 0x000000000000794d */ /* 0x000fea0003800000 */
.L_x_0:
[----:B------:R-:W-:-:S00]  /*0230*/  BRA `(.L_x_0) ;  /* 0xfffffffc00fc7947 */ /* 0x000fc0000383ffff */
[----:B------:R-:W-:-:S00]  /*0240*/  NOP ;  /* 0x0000000000007918 */ /* 0x000fc00000000000 */
        /* <DEDUP_REMOVED lines=11> */
.L_x_2:


//--------------------- .text._Z14fast_transposePdS_i --------------------------
	.section	.text._Z14fast_transposePdS_i,"ax",@progbits
	.align	128
        .global         _Z14fast_transposePdS_i
        .type           _Z14fast_transposePdS_i,@function
        .size           _Z14fast_transposePdS_i,(.L_x_3 - _Z14fast_transposePdS_i)
        .other          _Z14fast_transposePdS_i,@"STO_CUDA_ENTRY STV_DEFAULT"
_Z14fast_transposePdS_i:
.text._Z14fast_transposePdS_i:
[----:B------:R-:W-:Y:S01]  /*0000*/  LDC R1, c[0x0][0x37c] ;  /* 0x0000df00ff017b82 */ /* 0x000fe20000000800 */
[----:B------:R-:W0:Y:S07]  /*0010*/  S2R R7, SR_TID.Y ;  /* 0x0000000000077919 */ /* 0x000e2e0000002200 */
[----:B------:R-:W0:Y:S01]  /*0020*/  LDC R0, c[0x0][0x364] ;  /* 0x0000d900ff007b82 */ /* 0x000e220000000800 */
[----:B------:R-:W1:Y:S01]  /*0030*/  LDCU UR8, c[0x0][0x390] ;  /* 0x00007200ff0877ac */ /* 0x000e620008000800 */
[----:B------:R-:W2:Y:S01]  /*0040*/  S2R R11, SR_TID.X ;  /* 0x00000000000b7919 */ /* 0x000ea20000002100 */
[----:B------:R-:W3:Y:S05]  /*0050*/  LDCU.64 UR6, c[0x0][0x358] ;  /* 0x00006b00ff0677ac */ /* 0x000eea0008000a00 */
[----:B------:R-:W0:Y:S08]  /*0060*/  S2UR UR4, SR_CTAID.Y ;  /* 0x00000000000479c3 */ /* 0x000e300000002600 */
[----:B------:R-:W2:Y:S08]  /*0070*/  S2UR UR5, SR_CTAID.X ;  /* 0x00000000000579c3 */ /* 0x000eb00000002500 */
[----:B------:R-:W2:Y:S08]  /*0080*/  LDC R4, c[0x0][0x360] ;  /* 0x0000d800ff047b82 */ /* 0x000eb00000000800 */
[----:B------:R-:W4:Y:S01]  /*0090*/  LDC.64 R2, c[0x0][0x380] ;  /* 0x0000e000ff027b82 */ /* 0x000f220000000a00 */
[----:B0-----:R-:W-:-:S02]  /*00a0*/  IMAD R0, R0, UR4, R7 ;  /* 0x0000000400007c24 */ /* 0x001fc4000f8e0207 */
[----:B--2---:R-:W-:-:S04]  /*00b0*/  IMAD R9, R4, UR5, R11 ;  /* 0x0000000504097c24 */ /* 0x004fc8000f8e020b */
[----:B-1----:R-:W-:-:S04]  /*00c0*/  IMAD R5, R0, UR8, R9 ;  /* 0x0000000800057c24 */ /* 0x002fc8000f8e0209 */
[----:B----4-:R-:W-:-:S06]  /*00d0*/  IMAD.WIDE R2, R5, 0x8, R2 ;  /* 0x0000000805027825 */ /* 0x010fcc00078e0202 */
[----:B---3--:R-:W2:Y:S01]  /*00e0*/  LDG.E.64 R2, desc[UR6][R2.64] ;  /* 0x0000000602027981 */ /* 0x008ea2000c1e1b00 */
[----:B------:R-:W0:Y:S01]  /*00f0*/  S2UR UR5, SR_CgaCtaId ;  /* 0x00000000000579c3 */ /* 0x000e220000008800 */
[----:B------:R-:W-:Y:S01]  /*0100*/  UMOV UR4, 0x400 ;  /* 0x0000040000047882 */ /* 0x000fe20000000000 */
[----:B------:R-:W-:Y:S02]  /*0110*/  IMAD R4, R7, R4, R11 ;  /* 0x0000000407047224 */ /* 0x000fe400078e020b */
[----:B------:R-:W-:-:S04]  /*0120*/  IMAD R9, R9, UR8, R0 ;  /* 0x0000000809097c24 */ /* 0x000fc8000f8e0200 */
[----:B------:R-:W1:Y:S01]  /*0130*/  LDC.64 R6, c[0x0][0x388] ;  /* 0x0000e200ff067b82 */ /* 0x000e620000000a00 */
[----:B0-----:R-:W-:-:S06]  /*0140*/  ULEA UR4, UR5, UR4, 0x18 ;  /* 0x0000000405047291 */ /* 0x001fcc000f8ec0ff */
[----:B------:R-:W-:Y:S01]  /*0150*/  LEA R11, R4, UR4, 0x3 ;  /* 0x00000004040b7c11 */ /* 0x000fe2000f8e18ff */
[----:B-1----:R-:W-:-:S04]  /*0160*/  IMAD.WIDE R6, R9, 0x8, R6 ;  /* 0x0000000809067825 */ /* 0x002fc800078e0206 */
[----:B--2---:R-:W-:Y:S01]  /*0170*/  STS.64 [R11], R2 ;  /* 0x000000020b007388 */ /* 0x004fe20000000a00 */
[----:B------:R-:W-:Y:S06]  /*0180*/  BAR.SYNC.DEFER_BLOCKING 0x0 ;  /* 0x0000000000007b1d */ /* 0x000fec0000010000 */
[----:B------:R-:W0:Y:S04]  /*0190*/  LDS.64 R4, [R11] ;  /* 0x000000000b047984 */ /* 0x000e280000000a00 */
[----:B0-----:R-:W-:Y:S01]  /*01a0*/  STG.E.64 desc[UR6][R6.64], R4 ;  /* 0x0000000406007986 */ /* 0x001fe2000c101b06 */
[----:B------:R-:W-:Y:S05]  /*01b0*/  EXIT ;  /* 0x000000000000794d */ /* 0x000fea0003800000 */
.L_x_1:
        /* <DEDUP_REMOVED lines=12> */
.L_x_3:


//--------------------- .nv.shared.reserved.0     --------------------------
	.section	.nv.shared.reserved.0,"aw",@nobits
	.weak		__nv_reservedSMEM_offset_0_alias
	.size		__nv_reservedSMEM_offset_0_alias, 0, 64
	.other		__nv_reservedSMEM_offset_0_alias,@"STO_CUDA_RESERVED_SHARED STV_DEFAULT"
__nv_reservedSMEM_offset_0_alias:
	.zero		0
	.zero		64


//--------------------- .nv.shared._Z14fast_transposePdS_i --------------------------
	.section	.nv.shared._Z14fast_transposePdS_i,"aw",@nobits
	.sectionflags	@""
	.align	8
.nv.shared._Z14fast_transposePdS_i:
	.zero		9216


//--------------------- .nv.constant0._Z9transposePdS_i --------------------------
	.section	.nv.constant0._Z9transposePdS_i,"a",@progbits
	.sectionflags	@""
	.align	4
.nv.constant0._Z9transposePdS_i:
	.zero		916


//--------------------- .nv.constant0._Z14fast_transposePdS_i --------------------------
	.section	.nv.constant0._Z14fast_transposePdS_i,"a",@progbits
	.sectionflags	@""
	.align	4
.nv.constant0._Z14fast_transposePdS_i:
	.zero		916


//--------------------- SYMBOLS --------------------------

	.type		.nv.reservedSmem.offset0,@object
	.size		.nv.reservedSmem.offset0,0x4
	.type		.nv.reservedSmem.cap,@object
	.size		.nv.reservedSmem.cap,0x4
